	.headerflags	@"EF_CUDA_TEXMODE_UNIFIED EF_CUDA_64BIT_ADDRESS EF_CUDA_ACCELERATORS EF_CUDA_SM90 EF_CUDA_VIRTUAL_SM(EF_CUDA_SM90)"
	.elftype	@"ET_EXEC"


//--------------------- .nv.info                  --------------------------
	.section	.nv.info,"",@"SHT_CUDA_INFO"
	.align	4


	//----- nvinfo : EIATTR_REGCOUNT
	.align		4
        /*0000*/ 	.byte	0x04, 0x2f
        /*0002*/ 	.short	(.L_1 - .L_0)
	.align		4
.L_0:
        /*0004*/ 	.word	index@(triton_poi_fused_convolution_leaky_relu_29)
        /*0008*/ 	.word	0x00000010


	//----- nvinfo : EIATTR_MIN_STACK_SIZE
	.align		4
.L_1:
        /*000c*/ 	.byte	0x04, 0x12
        /*000e*/ 	.short	(.L_3 - .L_2)
	.align		4
.L_2:
        /*0010*/ 	.word	index@(triton_poi_fused_convolution_leaky_relu_29)
        /*0014*/ 	.word	0x00000000


	//----- nvinfo : EIATTR_FRAME_SIZE
	.align		4
.L_3:
        /*0018*/ 	.byte	0x04, 0x11
        /*001a*/ 	.short	(.L_5 - .L_4)
	.align		4
.L_4:
        /*001c*/ 	.word	index@(triton_poi_fused_convolution_leaky_relu_29)
        /*0020*/ 	.word	0x00000000


	//----- nvinfo : EIATTR_MIN_STACK_SIZE
	.align		4
.L_5:
        /*0024*/ 	.byte	0x04, 0x12
        /*0026*/ 	.short	(.L_7 - .L_6)
	.align		4
.L_6:
        /*0028*/ 	.word	index@(triton_poi_fused_convolution_leaky_relu_29)
        /*002c*/ 	.word	0x00000000
.L_7:


//--------------------- .nv.info.triton_poi_fused_convolution_leaky_relu_29 --------------------------
	.section	.nv.info.triton_poi_fused_convolution_leaky_relu_29,"",@"SHT_CUDA_INFO"
	.sectionflags	@""
	.align	4


	//----- nvinfo : EIATTR_CUDA_API_VERSION
	.align		4
        /*0000*/ 	.byte	0x04, 0x37
        /*0002*/ 	.short	(.L_9 - .L_8)
.L_8:
        /*0004*/ 	.word	0x0000007c


	//----- nvinfo : EIATTR_KPARAM_INFO
	.align		4
.L_9:
        /*0008*/ 	.byte	0x04, 0x17
        /*000a*/ 	.short	(.L_11 - .L_10)
.L_10:
        /*000c*/ 	.word	0x00000000
        /*0010*/ 	.short	0x0003
        /*0012*/ 	.short	0x0018
        /*0014*/ 	.byte	0x00, 0xf0, 0x11, 0x00


	//----- nvinfo : EIATTR_KPARAM_INFO
	.align		4
.L_11:
        /*0018*/ 	.byte	0x04, 0x17
        /*001a*/ 	.short	(.L_13 - .L_12)
.L_12:
        /*001c*/ 	.word	0x00000000
        /*0020*/ 	.short	0x0002
        /*0022*/ 	.short	0x0010
        /*0024*/ 	.byte	0x00, 0xf4, 0x21, 0x00


	//----- nvinfo : EIATTR_KPARAM_INFO
	.align		4
.L_13:
        /*0028*/ 	.byte	0x04, 0x17
        /*002a*/ 	.short	(.L_15 - .L_14)
.L_14:
        /*002c*/ 	.word	0x00000000
        /*0030*/ 	.short	0x0001
        /*0032*/ 	.short	0x0008
        /*0034*/ 	.byte	0x00, 0xf4, 0x21, 0x00


	//----- nvinfo : EIATTR_KPARAM_INFO
	.align		4
.L_15:
        /*0038*/ 	.byte	0x04, 0x17
        /*003a*/ 	.short	(.L_17 - .L_16)
.L_16:
        /*003c*/ 	.word	0x00000000
        /*0040*/ 	.short	0x0000
        /*0042*/ 	.short	0x0000
        /*0044*/ 	.byte	0x00, 0xf4, 0x21, 0x00


	//----- nvinfo : EIATTR_SPARSE_MMA_MASK
	.align		4
.L_17:
        /*0048*/ 	.byte	0x03, 0x50
        /*004a*/ 	.short	0x0000


	//----- nvinfo : EIATTR_MAXREG_COUNT
	.align		4
        /*004c*/ 	.byte	0x03, 0x1b
        /*004e*/ 	.short	0x00ff


	//----- nvinfo : EIATTR_EXIT_INSTR_OFFSETS
	.align		4
        /*0050*/ 	.byte	0x04, 0x1c
        /*0052*/ 	.short	(.L_19 - .L_18)


	//   ....[0]....
.L_18:
        /*0054*/ 	.word	0x000002a0


	//   ....[1]....
        /*0058*/ 	.word	0x000002c0


	//----- nvinfo : EIATTR_REQNTID
	.align		4
.L_19:
        /*005c*/ 	.byte	0x04, 0x10
        /*005e*/ 	.short	(.L_21 - .L_20)
.L_20:
        /*0060*/ 	.word	0x00000080
        /*0064*/ 	.word	0x00000001
        /*0068*/ 	.word	0x00000001


	//----- nvinfo : EIATTR_CBANK_PARAM_SIZE
	.align		4
.L_21:
        /*006c*/ 	.byte	0x03, 0x19
        /*006e*/ 	.short	0x001c


	//----- nvinfo : EIATTR_PARAM_CBANK
	.align		4
        /*0070*/ 	.byte	0x04, 0x0a
        /*0072*/ 	.short	(.L_23 - .L_22)
	.align		4
.L_22:
        /*0074*/ 	.word	index@(.nv.constant0.triton_poi_fused_convolution_leaky_relu_29)
        /*0078*/ 	.short	0x0210
        /*007a*/ 	.short	0x001c


	//----- nvinfo : EIATTR_SW_WAR
	.align		4
.L_23:
        /*007c*/ 	.byte	0x04, 0x36
        /*007e*/ 	.short	(.L_25 - .L_24)
.L_24:
        /*0080*/ 	.word	0x00000008
.L_25:


//--------------------- .nv.callgraph             --------------------------
	.section	.nv.callgraph,"",@"SHT_CUDA_CALLGRAPH"
	.align	4
	.sectionentsize	8
	.align		4
        /*0000*/ 	.word	0x00000000
	.align		4
        /*0004*/ 	.word	0xffffffff
	.align		4
        /*0008*/ 	.word	0x00000000
	.align		4
        /*000c*/ 	.word	0xfffffffe
	.align		4
        /*0010*/ 	.word	0x00000000
	.align		4
        /*0014*/ 	.word	0xfffffffd
	.align		4
        /*0018*/ 	.word	0x00000000
	.align		4
        /*001c*/ 	.word	0xfffffffc


//--------------------- .text.triton_poi_fused_convolution_leaky_relu_29 --------------------------
	.section	.text.triton_poi_fused_convolution_leaky_relu_29,"ax",@progbits
	.align	128
        .global         triton_poi_fused_convolution_leaky_relu_29
        .type           triton_poi_fused_convolution_leaky_relu_29,@function
        .size           triton_poi_fused_convolution_leaky_relu_29,(.L_x_1 - triton_poi_fused_convolution_leaky_relu_29)
        .other          triton_poi_fused_convolution_leaky_relu_29,@"STO_CUDA_ENTRY STV_DEFAULT"
triton_poi_fused_convolution_leaky_relu_29:
.text.triton_poi_fused_convolution_leaky_relu_29:
[----:B------:R-:W0:Y:S02]  /*0000*/  LDC R1, c[0x0][0x28] ;  /* 0x00000a00ff017b82 */ /* 0x000e240000000800 */
[----:B------:R-:W1:Y:S01]  /*0010*/  S2R R0, SR_TID.X ;  /* 0x0000000000007919 */ /* 0x000e620000002100 */
[----:B------:R-:W2:Y:S01]  /*0020*/  LDC.64 R4, c[0x0][0x220] ;  /* 0x00008800ff047b82 */ /* 0x000ea20000000a00 */
[----:B------:R-:W-:Y:S01]  /*0030*/  ULDC.64 UR4, c[0x0][0x208] ;  /* 0x0000820000047ab9 */ /* 0x000fe20000000a00 */
[----:B------:R-:W-:Y:S01]  /*0040*/  CS2R R12, SRZ ;  /* 0x00000000000c7805 */ /* 0x000fe2000001ff00 */
[----:B------:R-:W3:Y:S05]  /*0050*/  S2R R9, SR_CTAID.X ;  /* 0x0000000000097919 */ /* 0x000eea0000002500 */
[----:B------:R-:W4:Y:S08]  /*0060*/  LDC.64 R6, c[0x0][0x218] ;  /* 0x00008600ff067b82 */ /* 0x000f300000000a00 */
[----:B------:R-:W5:Y:S01]  /*0070*/  LDC.64 R2, c[0x0][0x210] ;  /* 0x00008400ff027b82 */ /* 0x000f620000000a00 */
[----:B-1----:R-:W-:-:S05]  /*0080*/  IMAD.SHL.U32 R0, R0, 0x2, RZ ;  /* 0x0000000200007824 */ /* 0x002fca00078e00ff */
[----:B------:R-:W-:-:S04]  /*0090*/  LOP3.LUT R0, R0, 0xfe, RZ, 0xc0, !PT ;  /* 0x000000fe00007812 */ /* 0x000fc800078ec0ff */
[----:B---3--:R-:W-:-:S04]  /*00a0*/  LEA R9, R9, R0, 0x8 ;  /* 0x0000000009097211 */ /* 0x008fc800078e40ff */
[C---:B------:R-:W-:Y:S01]  /*00b0*/  ISETP.GE.AND P4, PT, R9.reuse, 0x1400, PT ;  /* 0x000014000900780c */ /* 0x040fe20003f86270 */
[----:B------:R-:W-:-:S04]  /*00c0*/  IMAD.HI R0, R9, 0x66666667, RZ ;  /* 0x6666666709007827 */ /* 0x000fc800078e02ff */
[----:B----4-:R-:W-:Y:S01]  /*00d0*/  IMAD.WIDE R6, R9, 0x4, R6 ;  /* 0x0000000409067825 */ /* 0x010fe200078e0206 */
[----:B------:R-:W-:-:S03]  /*00e0*/  SHF.R.U32.HI R11, RZ, 0x1f, R0 ;  /* 0x0000001fff0b7819 */ /* 0x000fc60000011600 */
[----:B-----5:R-:W-:Y:S01]  /*00f0*/  IMAD.WIDE R2, R9, 0x4, R2 ;  /* 0x0000000409027825 */ /* 0x020fe200078e0202 */
[----:B------:R-:W-:Y:S02]  /*0100*/  LEA.HI.SX32 R11, R0, R11, 0x1e ;  /* 0x0000000b000b7211 */ /* 0x000fe400078ff2ff */
[----:B------:R-:W-:Y:S01]  /*0110*/  CS2R R8, SRZ ;  /* 0x0000000000087805 */ /* 0x000fe2000001ff00 */
[----:B------:R-:W3:Y:S01]  /*0120*/  @!P4 LDG.E.64 R12, desc[UR4][R6.64] ;  /* 0x00000004060cc981 */ /* 0x000ee2000c1e1b00 */
[----:B------:R-:W-:-:S04]  /*0130*/  SHF.R.S32.HI R0, RZ, 0x1f, R11 ;  /* 0x0000001fff007819 */ /* 0x000fc8000001140b */
[----:B------:R-:W4:Y:S01]  /*0140*/  @!P4 LDG.E.64 R8, desc[UR4][R2.64] ;  /* 0x000000040208c981 */ /* 0x000f22000c1e1b00 */
[----:B------:R-:W-:-:S04]  /*0150*/  LEA.HI R0, R0, R11, RZ, 0x7 ;  /* 0x0000000b00007211 */ /* 0x000fc800078f38ff */
[----:B------:R-:W-:-:S05]  /*0160*/  LOP3.LUT R0, R0, 0xffffff80, RZ, 0xc0, !PT ;  /* 0xffffff8000007812 */ /* 0x000fca00078ec0ff */
[----:B------:R-:W-:Y:S01]  /*0170*/  IMAD.IADD R11, R11, 0x1, -R0 ;  /* 0x000000010b0b7824 */ /* 0x000fe200078e0a00 */
[----:B------:R-:W-:-:S03]  /*0180*/  HFMA2.MMA R0, -RZ, RZ, 0, 0 ;  /* 0x00000000ff007435 */ /* 0x000fc600000001ff */
[----:B--2---:R-:W-:-:S04]  /*0190*/  IMAD.WIDE R4, R11, 0x4, R4 ;  /* 0x000000040b047825 */ /* 0x004fc800078e0204 */
[----:B------:R-:W-:-:S03]  /*01a0*/  IMAD.MOV.U32 R11, RZ, RZ, RZ ;  /* 0x000000ffff0b7224 */ /* 0x000fc600078e00ff */
[----:B------:R-:W4:Y:S04]  /*01b0*/  @!P4 LDG.E.EL R0, desc[UR4][R4.64] ;  /* 0x000000040400c981 */ /* 0x000f28000c2e1900 */
[----:B------:R-:W2:Y:S01]  /*01c0*/  @!P4 LDG.E.EL R11, desc[UR4][R4.64] ;  /* 0x00000004040bc981 */ /* 0x000ea2000c2e1900 */
[C---:B----4-:R-:W-:Y:S02]  /*01d0*/  FSETP.GT.AND P2, PT, R0.reuse, -R9, PT ;  /* 0x800000090000720b */ /* 0x050fe40003f44000 */
[C---:B--2---:R-:W-:Y:S01]  /*01e0*/  FSETP.GT.AND P3, PT, R11.reuse, -R8, PT ;  /* 0x800000080b00720b */ /* 0x044fe20003f64000 */
[C---:B------:R-:W-:Y:S01]  /*01f0*/  FADD R9, R0.reuse, R9 ;  /* 0x0000000900097221 */ /* 0x040fe20000000000 */
[----:B---3--:R-:W-:Y:S01]  /*0200*/  FSETP.GT.AND P0, PT, R0, -R13, PT ;  /* 0x8000000d0000720b */ /* 0x008fe20003f04000 */
[C---:B------:R-:W-:Y:S01]  /*0210*/  FADD R8, R11.reuse, R8 ;  /* 0x000000080b087221 */ /* 0x040fe20000000000 */
[----:B------:R-:W-:Y:S01]  /*0220*/  FSETP.GT.AND P1, PT, R11, -R12, PT ;  /* 0x8000000c0b00720b */ /* 0x000fe20003f24000 */
[----:B------:R-:W-:-:S06]  /*0230*/  FADD R13, R13, R0 ;  /* 0x000000000d0d7221 */ /* 0x000fcc0000000000 */
[----:B------:R-:W-:Y:S02]  /*0240*/  @!P2 FMUL R9, R9, 0.10000000149011611938 ;  /* 0x3dcccccd0909a820 */ /* 0x000fe40000400000 */
[----:B------:R-:W-:Y:S01]  /*0250*/  @!P3 FMUL R8, R8, 0.10000000149011611938 ;  /* 0x3dcccccd0808b820 */ /* 0x000fe20000400000 */
[----:B------:R-:W-:Y:S01]  /*0260*/  FADD R12, R12, R11 ;  /* 0x0000000b0c0c7221 */ /* 0x000fe20000000000 */
[----:B------:R-:W-:-:S03]  /*0270*/  @!P0 FMUL R13, R13, 0.10000000149011611938 ;  /* 0x3dcccccd0d0d8820 */ /* 0x000fc60000400000 */
[----:B------:R1:W-:Y:S01]  /*0280*/  @!P4 STG.E.64 desc[UR4][R2.64], R8 ;  /* 0x000000080200c986 */ /* 0x0003e2000c101b04 */
[----:B------:R-:W-:Y:S01]  /*0290*/  @!P1 FMUL R12, R12, 0.10000000149011611938 ;  /* 0x3dcccccd0c0c9820 */ /* 0x000fe20000400000 */
[----:B------:R-:W-:Y:S06]  /*02a0*/  @P4 EXIT ;  /* 0x000000000000494d */ /* 0x000fec0003800000 */
[----:B------:R-:W-:Y:S01]  /*02b0*/  STG.E.64 desc[UR4][R6.64], R12 ;  /* 0x0000000c06007986 */ /* 0x000fe2000c101b04 */
[----:B------:R-:W-:Y:S05]  /*02c0*/  EXIT ;  /* 0x000000000000794d */ /* 0x000fea0003800000 */
.L_x_0:
[----:B------:R-:W-:-:S00]  /*02d0*/  BRA `(.L_x_0) ;  /* 0xfffffffc00fc7947 */ /* 0x000fc0000383ffff */
[----:B------:R-:W-:-:S00]  /*02e0*/  NOP ;  /* 0x0000000000007918 */ /* 0x000fc00000000000 */
        /* <DEDUP_REMOVED lines=9> */
.L_x_1:


//--------------------- .nv.constant0.triton_poi_fused_convolution_leaky_relu_29 --------------------------
	.section	.nv.constant0.triton_poi_fused_convolution_leaky_relu_29,"a",@progbits
	.sectionflags	@""
	.align	4
.nv.constant0.triton_poi_fused_convolution_leaky_relu_29:
	.zero		556
